	.headerflags	@"EF_CUDA_TEXMODE_UNIFIED EF_CUDA_64BIT_ADDRESS EF_CUDA_ACCELERATORS EF_CUDA_SM90 EF_CUDA_VIRTUAL_SM(EF_CUDA_SM90)"
	.elftype	@"ET_EXEC"


//--------------------- .nv.info                  --------------------------
	.section	.nv.info,"",@"SHT_CUDA_INFO"
	.align	4


	//----- nvinfo : EIATTR_REGCOUNT
	.align		4
        /*0000*/ 	.byte	0x04, 0x2f
        /*0002*/ 	.short	(.L_1 - .L_0)
	.align		4
.L_0:
        /*0004*/ 	.word	index@(triton_poi_fused_addmm_relu_24)
        /*0008*/ 	.word	0x0000000c


	//----- nvinfo : EIATTR_MIN_STACK_SIZE
	.align		4
.L_1:
        /*000c*/ 	.byte	0x04, 0x12
        /*000e*/ 	.short	(.L_3 - .L_2)
	.align		4
.L_2:
        /*0010*/ 	.word	index@(triton_poi_fused_addmm_relu_24)
        /*0014*/ 	.word	0x00000000


	//----- nvinfo : EIATTR_FRAME_SIZE
	.align		4
.L_3:
        /*0018*/ 	.byte	0x04, 0x11
        /*001a*/ 	.short	(.L_5 - .L_4)
	.align		4
.L_4:
        /*001c*/ 	.word	index@(triton_poi_fused_addmm_relu_24)
        /*0020*/ 	.word	0x00000000


	//----- nvinfo : EIATTR_MIN_STACK_SIZE
	.align		4
.L_5:
        /*0024*/ 	.byte	0x04, 0x12
        /*0026*/ 	.short	(.L_7 - .L_6)
	.align		4
.L_6:
        /*0028*/ 	.word	index@(triton_poi_fused_addmm_relu_24)
        /*002c*/ 	.word	0x00000000
.L_7:


//--------------------- .nv.info.triton_poi_fused_addmm_relu_24 --------------------------
	.section	.nv.info.triton_poi_fused_addmm_relu_24,"",@"SHT_CUDA_INFO"
	.sectionflags	@""
	.align	4


	//----- nvinfo : EIATTR_CUDA_API_VERSION
	.align		4
        /*0000*/ 	.byte	0x04, 0x37
        /*0002*/ 	.short	(.L_9 - .L_8)
.L_8:
        /*0004*/ 	.word	0x0000007c


	//----- nvinfo : EIATTR_KPARAM_INFO
	.align		4
.L_9:
        /*0008*/ 	.byte	0x04, 0x17
        /*000a*/ 	.short	(.L_11 - .L_10)
.L_10:
        /*000c*/ 	.word	0x00000000
        /*0010*/ 	.short	0x0002
        /*0012*/ 	.short	0x0010
        /*0014*/ 	.byte	0x00, 0xf0, 0x11, 0x00


	//----- nvinfo : EIATTR_KPARAM_INFO
	.align		4
.L_11:
        /*0018*/ 	.byte	0x04, 0x17
        /*001a*/ 	.short	(.L_13 - .L_12)
.L_12:
        /*001c*/ 	.word	0x00000000
        /*0020*/ 	.short	0x0001
        /*0022*/ 	.short	0x0008
        /*0024*/ 	.byte	0x00, 0xf4, 0x21, 0x00


	//----- nvinfo : EIATTR_KPARAM_INFO
	.align		4
.L_13:
        /*0028*/ 	.byte	0x04, 0x17
        /*002a*/ 	.short	(.L_15 - .L_14)
.L_14:
        /*002c*/ 	.word	0x00000000
        /*0030*/ 	.short	0x0000
        /*0032*/ 	.short	0x0000
        /*0034*/ 	.byte	0x00, 0xf4, 0x21, 0x00


	//----- nvinfo : EIATTR_SPARSE_MMA_MASK
	.align		4
.L_15:
        /*0038*/ 	.byte	0x03, 0x50
        /*003a*/ 	.short	0x0000


	//----- nvinfo : EIATTR_MAXREG_COUNT
	.align		4
        /*003c*/ 	.byte	0x03, 0x1b
        /*003e*/ 	.short	0x00ff


	//----- nvinfo : EIATTR_EXIT_INSTR_OFFSETS
	.align		4
        /*0040*/ 	.byte	0x04, 0x1c
        /*0042*/ 	.short	(.L_17 - .L_16)


	//   ....[0]....
.L_16:
        /*0044*/ 	.word	0x00000170


	//   ....[1]....
        /*0048*/ 	.word	0x00000190


	//----- nvinfo : EIATTR_REQNTID
	.align		4
.L_17:
        /*004c*/ 	.byte	0x04, 0x10
        /*004e*/ 	.short	(.L_19 - .L_18)
.L_18:
        /*0050*/ 	.word	0x00000080
        /*0054*/ 	.word	0x00000001
        /*0058*/ 	.word	0x00000001


	//----- nvinfo : EIATTR_CBANK_PARAM_SIZE
	.align		4
.L_19:
        /*005c*/ 	.byte	0x03, 0x19
        /*005e*/ 	.short	0x0014


	//----- nvinfo : EIATTR_PARAM_CBANK
	.align		4
        /*0060*/ 	.byte	0x04, 0x0a
        /*0062*/ 	.short	(.L_21 - .L_20)
	.align		4
.L_20:
        /*0064*/ 	.word	index@(.nv.constant0.triton_poi_fused_addmm_relu_24)
        /*0068*/ 	.short	0x0210
        /*006a*/ 	.short	0x0014


	//----- nvinfo : EIATTR_SW_WAR
	.align		4
.L_21:
        /*006c*/ 	.byte	0x04, 0x36
        /*006e*/ 	.short	(.L_23 - .L_22)
.L_22:
        /*0070*/ 	.word	0x00000008
.L_23:


//--------------------- .nv.callgraph             --------------------------
	.section	.nv.callgraph,"",@"SHT_CUDA_CALLGRAPH"
	.align	4
	.sectionentsize	8
	.align		4
        /*0000*/ 	.word	0x00000000
	.align		4
        /*0004*/ 	.word	0xffffffff
	.align		4
        /*0008*/ 	.word	0x00000000
	.align		4
        /*000c*/ 	.word	0xfffffffe
	.align		4
        /*0010*/ 	.word	0x00000000
	.align		4
        /*0014*/ 	.word	0xfffffffd
	.align		4
        /*0018*/ 	.word	0x00000000
	.align		4
        /*001c*/ 	.word	0xfffffffc


//--------------------- .text.triton_poi_fused_addmm_relu_24 --------------------------
	.section	.text.triton_poi_fused_addmm_relu_24,"ax",@progbits
	.align	128
        .global         triton_poi_fused_addmm_relu_24
        .type           triton_poi_fused_addmm_relu_24,@function
        .size           triton_poi_fused_addmm_relu_24,(.L_x_1 - triton_poi_fused_addmm_relu_24)
        .other          triton_poi_fused_addmm_relu_24,@"STO_CUDA_ENTRY STV_DEFAULT"
triton_poi_fused_addmm_relu_24:
.text.triton_poi_fused_addmm_relu_24:
[----:B------:R-:W0:Y:S02]  /*0000*/  LDC R1, c[0x0][0x28] ;  /* 0x00000a00ff017b82 */ /* 0x000e240000000800 */
[----:B------:R-:W1:Y:S01]  /*0010*/  S2R R0, SR_TID.X ;  /* 0x0000000000007919 */ /* 0x000e620000002100 */
[----:B------:R-:W2:Y:S01]  /*0020*/  LDC.64 R2, c[0x0][0x210] ;  /* 0x00008400ff027b82 */ /* 0x000ea20000000a00 */
[----:B------:R-:W-:Y:S01]  /*0030*/  ULDC.64 UR4, c[0x0][0x208] ;  /* 0x0000820000047ab9 */ /* 0x000fe20000000a00 */
[----:B------:R-:W3:Y:S06]  /*0040*/  S2R R7, SR_CTAID.X ;  /* 0x0000000000077919 */ /* 0x000eec0000002500 */
[----:B------:R-:W4:Y:S01]  /*0050*/  LDC.64 R4, c[0x0][0x218] ;  /* 0x00008600ff047b82 */ /* 0x000f220000000a00 */
[----:B-1----:R-:W-:-:S02]  /*0060*/  LOP3.LUT R0, R0, 0x7f, RZ, 0xc0, !PT ;  /* 0x0000007f00007812 */ /* 0x002fc400078ec0ff */
[----:B---3--:R-:W-:-:S03]  /*0070*/  SHF.R.S32.HI R6, RZ, 0x18, R7 ;  /* 0x00000018ff067819 */ /* 0x008fc60000011407 */
[----:B------:R-:W-:Y:S01]  /*0080*/  IMAD R7, R7, 0x80, R0 ;  /* 0x0000008007077824 */ /* 0x000fe200078e0200 */
[----:B------:R-:W-:-:S03]  /*0090*/  SGXT R0, R6, 0x1 ;  /* 0x000000010600781a */ /* 0x000fc60000000200 */
[C---:B--2---:R-:W-:Y:S01]  /*00a0*/  IMAD.WIDE R2, R7.reuse, 0x4, R2 ;  /* 0x0000000407027825 */ /* 0x044fe200078e0202 */
[----:B------:R-:W-:Y:S02]  /*00b0*/  ISETP.GE.AND P1, PT, R7, 0x100, PT ;  /* 0x000001000700780c */ /* 0x000fe40003f26270 */
[----:B------:R-:W-:-:S04]  /*00c0*/  LEA.HI R0, R0, R7, RZ, 0x6 ;  /* 0x0000000700007211 */ /* 0x000fc800078f30ff */
[----:B------:R-:W-:-:S05]  /*00d0*/  LOP3.LUT R0, R0, 0xffffffc0, RZ, 0xc0, !PT ;  /* 0xffffffc000007812 */ /* 0x000fca00078ec0ff */
[----:B------:R-:W-:Y:S02]  /*00e0*/  IMAD.IADD R9, R7, 0x1, -R0 ;  /* 0x0000000107097824 */ /* 0x000fe400078e0a00 */
[----:B------:R-:W-:Y:S02]  /*00f0*/  IMAD.MOV.U32 R0, RZ, RZ, RZ ;  /* 0x000000ffff007224 */ /* 0x000fe400078e00ff */
[----:B------:R-:W-:Y:S02]  /*0100*/  IMAD.MOV.U32 R7, RZ, RZ, RZ ;  /* 0x000000ffff077224 */ /* 0x000fe400078e00ff */
[----:B----4-:R-:W-:Y:S02]  /*0110*/  IMAD.WIDE R4, R9, 0x4, R4 ;  /* 0x0000000409047825 */ /* 0x010fe400078e0204 */
[----:B------:R-:W2:Y:S04]  /*0120*/  @!P1 LDG.E R0, desc[UR4][R2.64] ;  /* 0x0000000402009981 */ /* 0x000ea8000c1e1900 */
[----:B------:R-:W2:Y:S02]  /*0130*/  @!P1 LDG.E.EL R7, desc[UR4][R4.64] ;  /* 0x0000000404079981 */ /* 0x000ea4000c2e1900 */
[----:B--2---:R-:W-:Y:S01]  /*0140*/  FADD R6, R7, R0 ;  /* 0x0000000007067221 */ /* 0x004fe20000000000 */
[----:B------:R-:W-:-:S04]  /*0150*/  FSETP.GEU.AND P0, PT, R0, -R7, PT ;  /* 0x800000070000720b */ /* 0x000fc80003f0e000 */
[----:B------:R-:W-:Y:S01]  /*0160*/  FSEL R7, R6, RZ, P0 ;  /* 0x000000ff06077208 */ /* 0x000fe20000000000 */
[----:B------:R-:W-:Y:S08]  /*0170*/  @P1 EXIT ;  /* 0x000000000000194d */ /* 0x000ff00003800000 */
[----:B------:R-:W-:Y:S01]  /*0180*/  STG.E desc[UR4][R2.64], R7 ;  /* 0x0000000702007986 */ /* 0x000fe2000c101904 */
[----:B------:R-:W-:Y:S05]  /*0190*/  EXIT ;  /* 0x000000000000794d */ /* 0x000fea0003800000 */
.L_x_0:
[----:B------:R-:W-:-:S00]  /*01a0*/  BRA `(.L_x_0) ;  /* 0xfffffffc00fc7947 */ /* 0x000fc0000383ffff */
[----:B------:R-:W-:-:S00]  /*01b0*/  NOP ;  /* 0x0000000000007918 */ /* 0x000fc00000000000 */
        /* <DEDUP_REMOVED lines=12> */
.L_x_1:


//--------------------- .nv.constant0.triton_poi_fused_addmm_relu_24 --------------------------
	.section	.nv.constant0.triton_poi_fused_addmm_relu_24,"a",@progbits
	.sectionflags	@""
	.align	4
.nv.constant0.triton_poi_fused_addmm_relu_24:
	.zero		548
